//
// Generated by NVIDIA NVVM Compiler
//
// Compiler Build ID: CL-36424714
// Cuda compilation tools, release 13.0, V13.0.88
// Based on NVVM 20.0.0
//

.version 9.0
.target sm_100
.address_size 64

	// .globl	_Z3tspPiiPyiPf

.visible .entry _Z3tspPiiPyiPf(
	.param .u64 .ptr .align 1 _Z3tspPiiPyiPf_param_0,
	.param .u32 _Z3tspPiiPyiPf_param_1,
	.param .u64 .ptr .align 1 _Z3tspPiiPyiPf_param_2,
	.param .u32 _Z3tspPiiPyiPf_param_3,
	.param .u64 .ptr .align 1 _Z3tspPiiPyiPf_param_4
)
{
	.reg .pred 	%p<8>;
	.reg .b32 	%r<53>;
	.reg .b32 	%f<8>;
	.reg .b64 	%rd<28>;
	.reg .b64 	%fd<3>;

	ld.param.u64 	%rd1, [_Z3tspPiiPyiPf_param_0];
	ld.param.u32 	%r8, [_Z3tspPiiPyiPf_param_1];
	ld.param.u64 	%rd2, [_Z3tspPiiPyiPf_param_2];
	ld.param.u32 	%r9, [_Z3tspPiiPyiPf_param_3];
	ld.param.u64 	%rd3, [_Z3tspPiiPyiPf_param_4];
	add.s32 	%r1, %r9, -1;
	mul.lo.s32 	%r10, %r1, %r9;
	shr.u32 	%r11, %r10, 31;
	add.s32 	%r12, %r10, %r11;
	shr.s32 	%r2, %r12, 1;
	mov.u32 	%r13, %tid.x;
	mov.u32 	%r14, %ctaid.x;
	mov.u32 	%r15, %ntid.x;
	mad.lo.s32 	%r3, %r14, %r15, %r13;
	setp.ge.s32 	%p1, %r3, %r2;
	@%p1 bra 	$L__BB0_4;
	add.s32 	%r16, %r9, -2;
	cvt.rn.f32.s32 	%f1, %r16;
	not.b32 	%r17, %r3;
	add.s32 	%r18, %r2, %r17;
	shl.b32 	%r19, %r18, 3;
	or.b32  	%r20, %r19, 1;
	cvt.rn.f64.s32 	%fd1, %r20;
	sqrt.rn.f64 	%fd2, %fd1;
	cvt.rzi.s32.f64 	%r21, %fd2;
	add.s32 	%r22, %r21, -1;
	shr.u32 	%r23, %r22, 31;
	add.s32 	%r24, %r22, %r23;
	shr.s32 	%r25, %r24, 1;
	cvt.rn.f32.s32 	%f2, %r25;
	sub.f32 	%f3, %f1, %f2;
	cvt.rzi.s32.f32 	%r4, %f3;
	mul.lo.s32 	%r26, %r4, %r1;
	sub.s32 	%r27, %r3, %r26;
	add.s32 	%r5, %r4, 1;
	mad.lo.s32 	%r28, %r4, %r4, %r4;
	shr.u32 	%r29, %r28, 31;
	add.s32 	%r30, %r28, %r29;
	shr.s32 	%r31, %r30, 1;
	add.s32 	%r6, %r31, %r27;
	add.s32 	%r32, %r6, 1;
	setp.gt.s32 	%p2, %r4, %r6;
	max.s32 	%r33, %r4, %r32;
	setp.ge.s32 	%p3, %r33, %r9;
	or.pred  	%p4, %p3, %p2;
	setp.eq.s32 	%p5, %r4, %r6;
	or.pred  	%p6, %p5, %p4;
	@%p6 bra 	$L__BB0_4;
	cvta.to.global.u64 	%rd4, %rd3;
	cvta.to.global.u64 	%rd5, %rd1;
	mul.wide.s32 	%rd6, %r4, 4;
	add.s64 	%rd7, %rd5, %rd6;
	ld.global.u32 	%r34, [%rd7];
	mul.wide.s32 	%rd8, %r6, 4;
	add.s64 	%rd9, %rd5, %rd8;
	ld.global.u32 	%r35, [%rd9+4];
	mul.lo.s32 	%r36, %r34, %r9;
	add.s32 	%r37, %r36, %r35;
	mul.wide.s32 	%rd10, %r37, 4;
	add.s64 	%rd11, %rd4, %rd10;
	ld.global.f32 	%f4, [%rd11];
	cvt.rzi.s32.f32 	%r38, %f4;
	rem.s32 	%r39, %r5, %r9;
	mul.wide.s32 	%rd12, %r39, 4;
	add.s64 	%rd13, %rd5, %rd12;
	ld.global.u32 	%r40, [%rd13];
	add.s32 	%r41, %r6, 2;
	rem.s32 	%r42, %r41, %r9;
	mul.wide.s32 	%rd14, %r42, 4;
	add.s64 	%rd15, %rd5, %rd14;
	ld.global.u32 	%r43, [%rd15];
	mad.lo.s32 	%r44, %r40, %r9, %r43;
	mul.wide.s32 	%rd16, %r44, 4;
	add.s64 	%rd17, %rd4, %rd16;
	ld.global.f32 	%f5, [%rd17];
	cvt.rzi.s32.f32 	%r45, %f5;
	add.s32 	%r46, %r36, %r40;
	mul.wide.s32 	%rd18, %r46, 4;
	add.s64 	%rd19, %rd4, %rd18;
	ld.global.f32 	%f6, [%rd19];
	cvt.rzi.s32.f32 	%r47, %f6;
	mad.lo.s32 	%r48, %r35, %r9, %r43;
	mul.wide.s32 	%rd20, %r48, 4;
	add.s64 	%rd21, %rd4, %rd20;
	ld.global.f32 	%f7, [%rd21];
	cvt.rzi.s32.f32 	%r49, %f7;
	add.s32 	%r50, %r45, %r38;
	add.s32 	%r51, %r47, %r49;
	sub.s32 	%r52, %r50, %r51;
	add.s32 	%r7, %r52, %r8;
	setp.gt.s32 	%p7, %r52, -1;
	@%p7 bra 	$L__BB0_4;
	cvt.u64.u32 	%rd22, %r7;
	shl.b64 	%rd23, %rd22, 32;
	cvt.s64.s32 	%rd24, %r3;
	or.b64  	%rd25, %rd23, %rd24;
	cvta.to.global.u64 	%rd26, %rd2;
	atom.global.min.u64 	%rd27, [%rd26], %rd25;
$L__BB0_4:
	ret;

}


// ===== COMPILED SASS (sm_100) =====

	.target	sm_100

	.elftype	@"ET_EXEC"


//--------------------- .note.nv.tkinfo           --------------------------
	.section	.note.nv.tkinfo,"",@"SHT_NOTE"
	.sectionflags	@"SHF_NOTE_NV_TKINFO"
	.tkinfo
        /*0018*/ 	.word	0x00000002
        /*0030*/ 	.string	""
        /*0030*/ 	.string	"ptxas"
        /*0030*/ 	.string	"Cuda compilation tools, release 13.0, V13.0.88"
        /*0030*/ 	.string	"Build cuda_13.0.r13.0/compiler.36424714_0"
        /*0030*/ 	.string	"-arch sm_100 -m 64 "



//--------------------- .note.nv.cuinfo           --------------------------
	.section	.note.nv.cuinfo,"",@"SHT_NOTE"
	.sectionflags	@"SHF_NOTE_NV_CUINFO"
        /*0018*/ 	.short	0x0002
        /*001a*/ 	.short	0x0064
        /*001c*/ 	.short	0x0082
	.zero		2


//--------------------- .nv.info                  --------------------------
	.section	.nv.info,"",@"SHT_CUDA_INFO"
	.align	4


	//----- nvinfo : EIATTR_REGCOUNT
	.align		4
        /*0000*/ 	.byte	0x04, 0x2f
        /*0002*/ 	.short	(.L_1 - .L_0)
	.align		4
.L_0:
        /*0004*/ 	.word	index@(_Z3tspPiiPyiPf)
        /*0008*/ 	.word	0x00000018


	//----- nvinfo : EIATTR_FRAME_SIZE
	.align		4
.L_1:
        /*000c*/ 	.byte	0x04, 0x11
        /*000e*/ 	.short	(.L_3 - .L_2)
	.align		4
.L_2:
        /*0010*/ 	.word	index@($__internal_0_$__cuda_sm20_dsqrt_rn_f64_mediumpath_v1)
        /*0014*/ 	.word	0x00000000


	//----- nvinfo : EIATTR_FRAME_SIZE
	.align		4
.L_3:
        /*0018*/ 	.byte	0x04, 0x11
        /*001a*/ 	.short	(.L_5 - .L_4)
	.align		4
.L_4:
        /*001c*/ 	.word	index@(_Z3tspPiiPyiPf)
        /*0020*/ 	.word	0x00000000


	//----- nvinfo : EIATTR_MIN_STACK_SIZE
	.align		4
.L_5:
        /*0024*/ 	.byte	0x04, 0x12
        /*0026*/ 	.short	(.L_7 - .L_6)
	.align		4
.L_6:
        /*0028*/ 	.word	index@(_Z3tspPiiPyiPf)
        /*002c*/ 	.word	0x00000000
.L_7:


//--------------------- .nv.compat                --------------------------
	.section	.nv.compat,"",@"SHT_CUDA_COMPAT_INFO"
	.align	4
        /*0000*/ 	.byte	0x02, 0x09, 0x00, 0x00, 0x02, 0x02, 0x01, 0x00, 0x02, 0x05, 0x05, 0x00, 0x03, 0x07, 0x01, 0x01
        /*0010*/ 	.byte	0x02, 0x03, 0x00, 0x00, 0x02, 0x06, 0x01, 0x00, 0x04, 0x0b, 0x08, 0x00, 0x01, 0x00, 0x00, 0x00
        /*0020*/ 	.byte	0x00, 0x00, 0x00, 0x00


//--------------------- .nv.info._Z3tspPiiPyiPf   --------------------------
	.section	.nv.info._Z3tspPiiPyiPf,"",@"SHT_CUDA_INFO"
	.sectionflags	@""
	.align	4


	//----- nvinfo : EIATTR_CUDA_API_VERSION
	.align		4
        /*0000*/ 	.byte	0x04, 0x37
        /*0002*/ 	.short	(.L_9 - .L_8)
.L_8:
        /*0004*/ 	.word	0x00000082


	//----- nvinfo : EIATTR_KPARAM_INFO
	.align		4
.L_9:
        /*0008*/ 	.byte	0x04, 0x17
        /*000a*/ 	.short	(.L_11 - .L_10)
.L_10:
        /*000c*/ 	.word	0x00000000
        /*0010*/ 	.short	0x0004
        /*0012*/ 	.short	0x0020
        /*0014*/ 	.byte	0x00, 0xf5, 0x21, 0x00


	//----- nvinfo : EIATTR_KPARAM_INFO
	.align		4
.L_11:
        /*0018*/ 	.byte	0x04, 0x17
        /*001a*/ 	.short	(.L_13 - .L_12)
.L_12:
        /*001c*/ 	.word	0x00000000
        /*0020*/ 	.short	0x0003
        /*0022*/ 	.short	0x0018
        /*0024*/ 	.byte	0x00, 0xf0, 0x11, 0x00


	//----- nvinfo : EIATTR_KPARAM_INFO
	.align		4
.L_13:
        /*0028*/ 	.byte	0x04, 0x17
        /*002a*/ 	.short	(.L_15 - .L_14)
.L_14:
        /*002c*/ 	.word	0x00000000
        /*0030*/ 	.short	0x0002
        /*0032*/ 	.short	0x0010
        /*0034*/ 	.byte	0x00, 0xf5, 0x21, 0x00


	//----- nvinfo : EIATTR_KPARAM_INFO
	.align		4
.L_15:
        /*0038*/ 	.byte	0x04, 0x17
        /*003a*/ 	.short	(.L_17 - .L_16)
.L_16:
        /*003c*/ 	.word	0x00000000
        /*0040*/ 	.short	0x0001
        /*0042*/ 	.short	0x0008
        /*0044*/ 	.byte	0x00, 0xf0, 0x11, 0x00


	//----- nvinfo : EIATTR_KPARAM_INFO
	.align		4
.L_17:
        /*0048*/ 	.byte	0x04, 0x17
        /*004a*/ 	.short	(.L_19 - .L_18)
.L_18:
        /*004c*/ 	.word	0x00000000
        /*0050*/ 	.short	0x0000
        /*0052*/ 	.short	0x0000
        /*0054*/ 	.byte	0x00, 0xf5, 0x21, 0x00


	//----- nvinfo : EIATTR_SPARSE_MMA_MASK
	.align		4
.L_19:
        /*0058*/ 	.byte	0x03, 0x50
        /*005a*/ 	.short	0x0000


	//----- nvinfo : EIATTR_MAXREG_COUNT
	.align		4
        /*005c*/ 	.byte	0x03, 0x1b
        /*005e*/ 	.short	0x00ff


	//----- nvinfo : EIATTR_MERCURY_ISA_VERSION
	.align		4
        /*0060*/ 	.byte	0x03, 0x5f
        /*0062*/ 	.short	0x0101


	//----- nvinfo : EIATTR_VRC_CTA_INIT_COUNT
	.align		4
        /*0064*/ 	.byte	0x02, 0x4a
	.zero		1
	.zero		1


	//----- nvinfo : EIATTR_EXIT_INSTR_OFFSETS
	.align		4
        /*0068*/ 	.byte	0x04, 0x1c
        /*006a*/ 	.short	(.L_21 - .L_20)


	//   ....[0]....
.L_20:
        /*006c*/ 	.word	0x000000b0


	//   ....[1]....
        /*0070*/ 	.word	0x00000390


	//   ....[2]....
        /*0074*/ 	.word	0x000007d0


	//   ....[3]....
        /*0078*/ 	.word	0x00000820


	//----- nvinfo : EIATTR_CRS_STACK_SIZE
	.align		4
.L_21:
        /*007c*/ 	.byte	0x04, 0x1e
        /*007e*/ 	.short	(.L_23 - .L_22)
.L_22:
        /*0080*/ 	.word	0x00000000


	//----- nvinfo : EIATTR_CBANK_PARAM_SIZE
	.align		4
.L_23:
        /*0084*/ 	.byte	0x03, 0x19
        /*0086*/ 	.short	0x0028


	//----- nvinfo : EIATTR_PARAM_CBANK
	.align		4
        /*0088*/ 	.byte	0x04, 0x0a
        /*008a*/ 	.short	(.L_25 - .L_24)
	.align		4
.L_24:
        /*008c*/ 	.word	index@(.nv.constant0._Z3tspPiiPyiPf)
        /*0090*/ 	.short	0x0380
        /*0092*/ 	.short	0x0028


	//----- nvinfo : EIATTR_SW_WAR
	.align		4
.L_25:
        /*0094*/ 	.byte	0x04, 0x36
        /*0096*/ 	.short	(.L_27 - .L_26)
.L_26:
        /*0098*/ 	.word	0x00000008
.L_27:


//--------------------- .nv.callgraph             --------------------------
	.section	.nv.callgraph,"",@"SHT_CUDA_CALLGRAPH"
	.align	4
	.sectionentsize	8
	.align		4
        /*0000*/ 	.word	0x00000000
	.align		4
        /*0004*/ 	.word	0xffffffff
	.align		4
        /*0008*/ 	.word	0x00000000
	.align		4
        /*000c*/ 	.word	0xfffffffe
	.align		4
        /*0010*/ 	.word	0x00000000
	.align		4
        /*0014*/ 	.word	0xfffffffd
	.align		4
        /*0018*/ 	.word	0x00000000
	.align		4
        /*001c*/ 	.word	0xfffffffc


//--------------------- .text._Z3tspPiiPyiPf      --------------------------
	.section	.text._Z3tspPiiPyiPf,"ax",@progbits
	.align	128
        .global         _Z3tspPiiPyiPf
        .type           _Z3tspPiiPyiPf,@function
        .size           _Z3tspPiiPyiPf,(.L_x_7 - _Z3tspPiiPyiPf)
        .other          _Z3tspPiiPyiPf,@"STO_CUDA_ENTRY STV_DEFAULT"
_Z3tspPiiPyiPf:
.text._Z3tspPiiPyiPf:
[----:B------:R-:W-:Y:S01]  /*0000*/  LDC R1, c[0x0][0x37c] ;  /* 0x0000df00ff017b82 */ /* 0x000fe20000000800 */
[----:B------:R-:W0:Y:S01]  /*0010*/  S2R R2, SR_TID.X ;  /* 0x0000000000027919 */ /* 0x000e220000002100 */
[----:B------:R-:W1:Y:S06]  /*0020*/  LDCU UR5, c[0x0][0x398] ;  /* 0x00007300ff0577ac */ /* 0x000e6c0008000800 */
[----:B------:R-:W0:Y:S08]  /*0030*/  S2UR UR7, SR_CTAID.X ;  /* 0x00000000000779c3 */ /* 0x000e300000002500 */
[----:B------:R-:W0:Y:S01]  /*0040*/  LDC R3, c[0x0][0x360] ;  /* 0x0000d800ff037b82 */ /* 0x000e220000000800 */
[----:B-1----:R-:W-:-:S04]  /*0050*/  UIADD3 UR6, UPT, UPT, UR5, -0x1, URZ ;  /* 0xffffffff05067890 */ /* 0x002fc8000fffe0ff */
[----:B------:R-:W-:-:S04]  /*0060*/  UIMAD UR4, UR6, UR5, URZ ;  /* 0x00000005060472a4 */ /* 0x000fc8000f8e02ff */
[----:B------:R-:W-:-:S04]  /*0070*/  ULEA.HI UR4, UR4, UR4, URZ, 0x1 ;  /* 0x0000000404047291 */ /* 0x000fc8000f8f08ff */
[----:B------:R-:W-:Y:S01]  /*0080*/  USHF.R.S32.HI UR4, URZ, 0x1, UR4 ;  /* 0x00000001ff047899 */ /* 0x000fe20008011404 */
[----:B0-----:R-:W-:-:S05]  /*0090*/  IMAD R2, R3, UR7, R2 ;  /* 0x0000000703027c24 */ /* 0x001fca000f8e0202 */
[----:B------:R-:W-:-:S13]  /*00a0*/  ISETP.GE.AND P0, PT, R2, UR4, PT ;  /* 0x0000000402007c0c */ /* 0x000fda000bf06270 */
[----:B------:R-:W-:Y:S05]  /*00b0*/  @P0 EXIT ;  /* 0x000000000000094d */ /* 0x000fea0003800000 */
[----:B------:R-:W-:Y:S01]  /*00c0*/  LOP3.LUT R0, RZ, R2, RZ, 0x33, !PT ;  /* 0x00000002ff007212 */ /* 0x000fe200078e33ff */
[----:B------:R-:W-:Y:S01]  /*00d0*/  IMAD.MOV.U32 R10, RZ, RZ, 0x0 ;  /* 0x00000000ff0a7424 */ /* 0x000fe200078e00ff */
[----:B------:R-:W-:Y:S01]  /*00e0*/  MOV R11, 0x3fd80000 ;  /* 0x3fd80000000b7802 */ /* 0x000fe20000000f00 */
[----:B------:R-:W-:Y:S02]  /*00f0*/  BSSY.RECONVERGENT B0, `(.L_x_0) ;  /* 0x0000018000007945 */ /* 0x000fe40003800200 */
[----:B------:R-:W-:Y:S01]  /*0100*/  VIADD R0, R0, UR4 ;  /* 0x0000000400007c36 */ /* 0x000fe20008000000 */
[----:B------:R-:W-:-:S04]  /*0110*/  UIADD3 UR4, UPT, UPT, UR5, -0x2, URZ ;  /* 0xfffffffe05047890 */ /* 0x000fc8000fffe0ff */
[----:B------:R-:W-:-:S04]  /*0120*/  LEA R0, R0, 0x1, 0x3 ;  /* 0x0000000100007811 */ /* 0x000fc800078e18ff */
[----:B------:R0:W1:Y:S02]  /*0130*/  I2F.F64 R6, R0 ;  /* 0x0000000000067312 */ /* 0x0000640000201c00 */
[----:B0-----:R-:W-:-:S06]  /*0140*/  I2FP.F32.S32 R0, UR4 ;  /* 0x0000000400007c45 */ /* 0x001fcc0008201400 */
[----:B-1----:R-:W0:Y:S01]  /*0150*/  MUFU.RSQ64H R9, R7 ;  /* 0x0000000700097308 */ /* 0x002e220000001c00 */
[----:B------:R-:W-:-:S05]  /*0160*/  VIADD R8, R7, 0xfcb00000 ;  /* 0xfcb0000007087836 */ /* 0x000fca0000000000 */
[----:B------:R-:W-:Y:S01]  /*0170*/  ISETP.GE.U32.AND P0, PT, R8, 0x7ca00000, PT ;  /* 0x7ca000000800780c */ /* 0x000fe20003f06070 */
[----:B0-----:R-:W-:-:S08]  /*0180*/  DMUL R4, R8, R8 ;  /* 0x0000000808047228 */ /* 0x001fd00000000000 */
[----:B------:R-:W-:-:S08]  /*0190*/  DFMA R4, R6, -R4, 1 ;  /* 0x3ff000000604742b */ /* 0x000fd00000000804 */
[----:B------:R-:W-:Y:S02]  /*01a0*/  DFMA R10, R4, R10, 0.5 ;  /* 0x3fe00000040a742b */ /* 0x000fe4000000000a */
[----:B------:R-:W-:-:S08]  /*01b0*/  DMUL R4, R8, R4 ;  /* 0x0000000408047228 */ /* 0x000fd00000000000 */
[----:B------:R-:W-:-:S08]  /*01c0*/  DFMA R10, R10, R4, R8 ;  /* 0x000000040a0a722b */ /* 0x000fd00000000008 */
[----:B------:R-:W-:Y:S02]  /*01d0*/  DMUL R12, R6, R10 ;  /* 0x0000000a060c7228 */ /* 0x000fe40000000000 */
[----:B------:R-:W-:Y:S02]  /*01e0*/  VIADD R17, R11, 0xfff00000 ;  /* 0xfff000000b117836 */ /* 0x000fe40000000000 */
[----:B------:R-:W-:-:S04]  /*01f0*/  IMAD.MOV.U32 R16, RZ, RZ, R10 ;  /* 0x000000ffff107224 */ /* 0x000fc800078e000a */
[----:B------:R-:W-:-:S08]  /*0200*/  DFMA R14, R12, -R12, R6 ;  /* 0x8000000c0c0e722b */ /* 0x000fd00000000006 */
[----:B------:R-:W-:Y:S01]  /*0210*/  DFMA R4, R14, R16, R12 ;  /* 0x000000100e04722b */ /* 0x000fe2000000000c */
[----:B------:R-:W-:Y:S10]  /*0220*/  @!P0 BRA `(.L_x_1) ;  /* 0x0000000000108947 */ /* 0x000ff40003800000 */
[----:B------:R-:W-:-:S07]  /*0230*/  MOV R4, 0x250 ;  /* 0x0000025000047802 */ /* 0x000fce0000000f00 */
[----:B------:R-:W-:Y:S05]  /*0240*/  CALL.REL.NOINC `($__internal_0_$__cuda_sm20_dsqrt_rn_f64_mediumpath_v1) ;  /* 0x0000000400787944 */ /* 0x000fea0003c00000 */
[----:B------:R-:W-:Y:S01]  /*0250*/  MOV R4, R8 ;  /* 0x0000000800047202 */ /* 0x000fe20000000f00 */
[----:B------:R-:W-:-:S07]  /*0260*/  IMAD.MOV.U32 R5, RZ, RZ, R9 ;  /* 0x000000ffff057224 */ /* 0x000fce00078e0009 */
.L_x_1:
[----:B------:R-:W-:Y:S05]  /*0270*/  BSYNC.RECONVERGENT B0 ;  /* 0x0000000000007941 */ /* 0x000fea0003800200 */
.L_x_0:
[----:B------:R-:W0:Y:S02]  /*0280*/  F2I.F64.TRUNC R4, R4 ;  /* 0x0000000400047311 */ /* 0x000e24000030d100 */
[----:B0-----:R-:W-:-:S05]  /*0290*/  VIADD R6, R4, 0xffffffff ;  /* 0xffffffff04067836 */ /* 0x001fca0000000000 */
[----:B------:R-:W-:-:S04]  /*02a0*/  LEA.HI R6, R6, R6, RZ, 0x1 ;  /* 0x0000000606067211 */ /* 0x000fc800078f08ff */
[----:B------:R-:W-:-:S04]  /*02b0*/  SHF.R.S32.HI R6, RZ, 0x1, R6 ;  /* 0x00000001ff067819 */ /* 0x000fc80000011406 */
[----:B------:R-:W-:-:S05]  /*02c0*/  I2FP.F32.S32 R7, R6 ;  /* 0x0000000600077245 */ /* 0x000fca0000201400 */
[----:B------:R-:W-:Y:S02]  /*02d0*/  FADD R7, R0, -R7 ;  /* 0x8000000700077221 */ /* 0x000fe40000000000 */
[----:B------:R-:W0:Y:S04]  /*02e0*/  LDC R0, c[0x0][0x398] ;  /* 0x0000e600ff007b82 */ /* 0x000e280000000800 */
[----:B------:R-:W1:Y:S02]  /*02f0*/  F2I.TRUNC.NTZ R7, R7 ;  /* 0x0000000700077305 */ /* 0x000e64000020f100 */
[C---:B-1----:R-:W-:Y:S01]  /*0300*/  IADD3 R9, PT, PT, -R7.reuse, RZ, RZ ;  /* 0x000000ff07097210 */ /* 0x042fe20007ffe1ff */
[----:B------:R-:W-:-:S04]  /*0310*/  IMAD R8, R7, R7, R7 ;  /* 0x0000000707087224 */ /* 0x000fc800078e0207 */
[----:B------:R-:W-:Y:S01]  /*0320*/  IMAD R6, R9, UR6, R2 ;  /* 0x0000000609067c24 */ /* 0x000fe2000f8e0202 */
[----:B------:R-:W-:-:S04]  /*0330*/  LEA.HI R5, R8, R8, RZ, 0x1 ;  /* 0x0000000808057211 */ /* 0x000fc800078f08ff */
[----:B------:R-:W-:-:S04]  /*0340*/  LEA.HI.SX32 R6, R5, R6, 0x1f ;  /* 0x0000000605067211 */ /* 0x000fc800078ffaff */
[----:B------:R-:W-:Y:S02]  /*0350*/  ISETP.GT.AND P0, PT, R7, R6, PT ;  /* 0x000000060700720c */ /* 0x000fe40003f04270 */
[----:B------:R-:W-:-:S04]  /*0360*/  VIADDMNMX R5, R6, 0x1, R7, !PT ;  /* 0x0000000106057846 */ /* 0x000fc80007800107 */
[----:B0-----:R-:W-:-:S04]  /*0370*/  ISETP.GE.OR P0, PT, R5, R0, P0 ;  /* 0x000000000500720c */ /* 0x001fc80000706670 */
[----:B------:R-:W-:-:S13]  /*0380*/  ISETP.EQ.OR P0, PT, R7, R6, P0 ;  /* 0x000000060700720c */ /* 0x000fda0000702670 */
[----:B------:R-:W-:Y:S05]  /*0390*/  @P0 EXIT ;  /* 0x000000000000094d */ /* 0x000fea0003800000 */
[----:B------:R-:W-:Y:S01]  /*03a0*/  IABS R11, R0 ;  /* 0x00000000000b7213 */ /* 0x000fe20000000000 */
[----:B------:R-:W-:Y:S01]  /*03b0*/  VIADD R9, R6, 0x2 ;  /* 0x0000000206097836 */ /* 0x000fe20000000000 */
[----:B------:R-:W-:Y:S01]  /*03c0*/  IADD3 R12, PT, PT, R7, 0x1, RZ ;  /* 0x00000001070c7810 */ /* 0x000fe20007ffe0ff */
[----:B------:R-:W0:Y:S01]  /*03d0*/  LDCU.64 UR4, c[0x0][0x358] ;  /* 0x00006b00ff0477ac */ /* 0x000e220008000a00 */
[----:B------:R-:W1:Y:S01]  /*03e0*/  I2F.RP R8, R11 ;  /* 0x0000000b00087306 */ /* 0x000e620000209400 */
[----:B------:R-:W2:Y:S07]  /*03f0*/  LDCU UR6, c[0x0][0x388] ;  /* 0x00007100ff0677ac */ /* 0x000eae0008000800 */
[----:B-1----:R-:W1:Y:S02]  /*0400*/  MUFU.RCP R8, R8 ;  /* 0x0000000800087308 */ /* 0x002e640000001000 */
[----:B-1----:R-:W-:Y:S01]  /*0410*/  VIADD R4, R8, 0xffffffe ;  /* 0x0ffffffe08047836 */ /* 0x002fe20000000000 */
[----:B------:R-:W-:-:S05]  /*0420*/  IABS R8, R12 ;  /* 0x0000000c00087213 */ /* 0x000fca0000000000 */
[----:B------:R1:W3:Y:S02]  /*0430*/  F2I.FTZ.U32.TRUNC.NTZ R5, R4 ;  /* 0x0000000400057305 */ /* 0x0002e4000021f000 */
[----:B-1----:R-:W-:Y:S02]  /*0440*/  IMAD.MOV.U32 R4, RZ, RZ, RZ ;  /* 0x000000ffff047224 */ /* 0x002fe400078e00ff */
[----:B---3--:R-:W-:-:S04]  /*0450*/  IMAD.MOV R10, RZ, RZ, -R5 ;  /* 0x000000ffff0a7224 */ /* 0x008fc800078e0a05 */
[----:B------:R-:W-:Y:S01]  /*0460*/  IMAD R13, R10, R11, RZ ;  /* 0x0000000b0a0d7224 */ /* 0x000fe200078e02ff */
[----:B------:R-:W-:-:S03]  /*0470*/  IABS R10, R9 ;  /* 0x00000009000a7213 */ /* 0x000fc60000000000 */
[----:B------:R-:W-:-:S06]  /*0480*/  IMAD.HI.U32 R5, R5, R13, R4 ;  /* 0x0000000d05057227 */ /* 0x000fcc00078e0004 */
[----:B------:R-:W-:-:S04]  /*0490*/  IMAD.HI.U32 R4, R5, R8, RZ ;  /* 0x0000000805047227 */ /* 0x000fc800078e00ff */
[----:B------:R-:W-:Y:S01]  /*04a0*/  IMAD.HI.U32 R5, R5, R10, RZ ;  /* 0x0000000a05057227 */ /* 0x000fe200078e00ff */
[----:B------:R-:W-:-:S03]  /*04b0*/  IADD3 R4, PT, PT, -R4, RZ, RZ ;  /* 0x000000ff04047210 */ /* 0x000fc60007ffe1ff */
[----:B------:R-:W-:Y:S02]  /*04c0*/  IMAD.MOV R5, RZ, RZ, -R5 ;  /* 0x000000ffff057224 */ /* 0x000fe400078e0a05 */
[C---:B------:R-:W-:Y:S02]  /*04d0*/  IMAD R8, R11.reuse, R4, R8 ;  /* 0x000000040b087224 */ /* 0x040fe400078e0208 */
[C---:B------:R-:W-:Y:S02]  /*04e0*/  IMAD R10, R11.reuse, R5, R10 ;  /* 0x000000050b0a7224 */ /* 0x040fe400078e020a */
[----:B------:R-:W1:Y:S01]  /*04f0*/  LDC.64 R4, c[0x0][0x380] ;  /* 0x0000e000ff047b82 */ /* 0x000e620000000a00 */
[C---:B------:R-:W-:Y:S02]  /*0500*/  ISETP.GT.U32.AND P0, PT, R11.reuse, R8, PT ;  /* 0x000000080b00720c */ /* 0x040fe40003f04070 */
[----:B------:R-:W-:-:S11]  /*0510*/  ISETP.GT.U32.AND P1, PT, R11, R10, PT ;  /* 0x0000000a0b00720c */ /* 0x000fd60003f24070 */
[----:B------:R-:W-:Y:S01]  /*0520*/  @!P0 IMAD.IADD R8, R8, 0x1, -R11 ;  /* 0x0000000108088824 */ /* 0x000fe200078e0a0b */
[----:B------:R-:W-:Y:S02]  /*0530*/  ISETP.GE.AND P0, PT, R12, RZ, PT ;  /* 0x000000ff0c00720c */ /* 0x000fe40003f06270 */
[----:B------:R-:W-:Y:S02]  /*0540*/  @!P1 IADD3 R10, PT, PT, R10, -R11, RZ ;  /* 0x8000000b0a0a9210 */ /* 0x000fe40007ffe0ff */
[C---:B------:R-:W-:Y:S02]  /*0550*/  ISETP.GT.U32.AND P2, PT, R11.reuse, R8, PT ;  /* 0x000000080b00720c */ /* 0x040fe40003f44070 */
[----:B------:R-:W-:Y:S02]  /*0560*/  ISETP.GT.U32.AND P3, PT, R11, R10, PT ;  /* 0x0000000a0b00720c */ /* 0x000fe40003f64070 */
[----:B------:R-:W-:Y:S02]  /*0570*/  ISETP.GE.AND P1, PT, R9, RZ, PT ;  /* 0x000000ff0900720c */ /* 0x000fe40003f26270 */
[----:B------:R-:W-:-:S07]  /*0580*/  LOP3.LUT R9, RZ, R0, RZ, 0x33, !PT ;  /* 0x00000000ff097212 */ /* 0x000fce00078e33ff */
[--C-:B------:R-:W-:Y:S01]  /*0590*/  @!P2 IMAD.IADD R8, R8, 0x1, -R11.reuse ;  /* 0x000000010808a824 */ /* 0x100fe200078e0a0b */
[----:B------:R-:W-:Y:S01]  /*05a0*/  ISETP.NE.AND P2, PT, R0, RZ, PT ;  /* 0x000000ff0000720c */ /* 0x000fe20003f45270 */
[----:B------:R-:W-:-:S03]  /*05b0*/  @!P3 IMAD.IADD R10, R10, 0x1, -R11 ;  /* 0x000000010a0ab824 */ /* 0x000fc600078e0a0b */
[----:B------:R-:W-:Y:S01]  /*05c0*/  @!P0 IADD3 R8, PT, PT, -R8, RZ, RZ ;  /* 0x000000ff08088210 */ /* 0x000fe20007ffe1ff */
[----:B------:R-:W-:-:S03]  /*05d0*/  @!P1 IMAD.MOV R10, RZ, RZ, -R10 ;  /* 0x000000ffff0a9224 */ /* 0x000fc600078e0a0a */
[C---:B------:R-:W-:Y:S02]  /*05e0*/  SEL R13, R9.reuse, R8, !P2 ;  /* 0x00000008090d7207 */ /* 0x040fe40005000000 */
[----:B------:R-:W-:Y:S01]  /*05f0*/  SEL R15, R9, R10, !P2 ;  /* 0x0000000a090f7207 */ /* 0x000fe20005000000 */
[----:B-1----:R-:W-:-:S04]  /*0600*/  IMAD.WIDE R8, R7, 0x4, R4 ;  /* 0x0000000407087825 */ /* 0x002fc800078e0204 */
[--C-:B------:R-:W-:Y:S02]  /*0610*/  IMAD.WIDE R6, R6, 0x4, R4.reuse ;  /* 0x0000000406067825 */ /* 0x100fe400078e0204 */
[----:B0-----:R-:W3:Y:S02]  /*0620*/  LDG.E R9, desc[UR4][R8.64] ;  /* 0x0000000408097981 */ /* 0x001ee4000c1e1900 */
[--C-:B------:R-:W-:Y:S02]  /*0630*/  IMAD.WIDE R12, R13, 0x4, R4.reuse ;  /* 0x000000040d0c7825 */ /* 0x100fe400078e0204 */
[----:B------:R-:W3:Y:S02]  /*0640*/  LDG.E R6, desc[UR4][R6.64+0x4] ;  /* 0x0000040406067981 */ /* 0x000ee4000c1e1900 */
[----:B------:R-:W-:Y:S02]  /*0650*/  IMAD.WIDE R14, R15, 0x4, R4 ;  /* 0x000000040f0e7825 */ /* 0x000fe400078e0204 */
[----:B------:R-:W4:Y:S01]  /*0660*/  LDG.E R12, desc[UR4][R12.64] ;  /* 0x000000040c0c7981 */ /* 0x000f22000c1e1900 */
[----:B------:R-:W0:Y:S03]  /*0670*/  LDC.64 R4, c[0x0][0x3a0] ;  /* 0x0000e800ff047b82 */ /* 0x000e260000000a00 */
[----:B------:R-:W5:Y:S01]  /*0680*/  LDG.E R15, desc[UR4][R14.64] ;  /* 0x000000040e0f7981 */ /* 0x000f62000c1e1900 */
[----:B---3--:R-:W-:-:S02]  /*0690*/  IMAD R11, R9, R0, R6 ;  /* 0x00000000090b7224 */ /* 0x008fc400078e0206 */
[-C--:B----4-:R-:W-:Y:S02]  /*06a0*/  IMAD R17, R9, R0.reuse, R12 ;  /* 0x0000000009117224 */ /* 0x090fe400078e020c */
[----:B-----5:R-:W-:Y:S02]  /*06b0*/  IMAD R21, R6, R0, R15 ;  /* 0x0000000006157224 */ /* 0x020fe400078e020f */
[----:B0-----:R-:W-:-:S04]  /*06c0*/  IMAD.WIDE R16, R17, 0x4, R4 ;  /* 0x0000000411107825 */ /* 0x001fc800078e0204 */
[----:B------:R-:W-:Y:S02]  /*06d0*/  IMAD.WIDE R8, R21, 0x4, R4 ;  /* 0x0000000415087825 */ /* 0x000fe400078e0204 */
[----:B------:R-:W3:Y:S02]  /*06e0*/  LDG.E R16, desc[UR4][R16.64] ;  /* 0x0000000410107981 */ /* 0x000ee4000c1e1900 */
[----:B------:R-:W-:Y:S02]  /*06f0*/  IMAD R19, R12, R0, R15 ;  /* 0x000000000c137224 */ /* 0x000fe400078e020f */
[--C-:B------:R-:W-:Y:S01]  /*0700*/  IMAD.WIDE R10, R11, 0x4, R4.reuse ;  /* 0x000000040b0a7825 */ /* 0x100fe200078e0204 */
[----:B------:R-:W4:Y:S03]  /*0710*/  LDG.E R8, desc[UR4][R8.64] ;  /* 0x0000000408087981 */ /* 0x000f26000c1e1900 */
[----:B------:R-:W-:-:S02]  /*0720*/  IMAD.WIDE R4, R19, 0x4, R4 ;  /* 0x0000000413047825 */ /* 0x000fc400078e0204 */
[----:B------:R-:W5:Y:S04]  /*0730*/  LDG.E R10, desc[UR4][R10.64] ;  /* 0x000000040a0a7981 */ /* 0x000f68000c1e1900 */
[----:B------:R-:W2:Y:S01]  /*0740*/  LDG.E R4, desc[UR4][R4.64] ;  /* 0x0000000404047981 */ /* 0x000ea2000c1e1900 */
[----:B---3--:R-:W-:Y:S08]  /*0750*/  F2I.TRUNC.NTZ R6, R16 ;  /* 0x0000001000067305 */ /* 0x008ff0000020f100 */
[----:B----4-:R-:W0:Y:S08]  /*0760*/  F2I.TRUNC.NTZ R7, R8 ;  /* 0x0000000800077305 */ /* 0x010e30000020f100 */
[----:B-----5:R-:W-:Y:S08]  /*0770*/  F2I.TRUNC.NTZ R12, R10 ;  /* 0x0000000a000c7305 */ /* 0x020ff0000020f100 */
[----:B--2---:R-:W1:Y:S01]  /*0780*/  F2I.TRUNC.NTZ R0, R4 ;  /* 0x0000000400007305 */ /* 0x004e62000020f100 */
[----:B0-----:R-:W-:-:S05]  /*0790*/  IMAD.IADD R7, R6, 0x1, R7 ;  /* 0x0000000106077824 */ /* 0x001fca00078e0207 */
[----:B-1----:R-:W-:-:S04]  /*07a0*/  IADD3 R0, PT, PT, -R7, R0, R12 ;  /* 0x0000000007007210 */ /* 0x002fc80007ffe10c */
[C---:B------:R-:W-:Y:S02]  /*07b0*/  ISETP.GT.AND P0, PT, R0.reuse, -0x1, PT ;  /* 0xffffffff0000780c */ /* 0x040fe40003f04270 */
[----:B------:R-:W-:-:S11]  /*07c0*/  IADD3 R7, PT, PT, R0, UR6, RZ ;  /* 0x0000000600077c10 */ /* 0x000fd6000fffe0ff */
[----:B------:R-:W-:Y:S05]  /*07d0*/  @P0 EXIT ;  /* 0x000000000000094d */ /* 0x000fea0003800000 */
[----:B------:R-:W0:Y:S01]  /*07e0*/  LDC.64 R4, c[0x0][0x390] ;  /* 0x0000e400ff047b82 */ /* 0x000e220000000a00 */
[----:B------:R-:W-:-:S04]  /*07f0*/  SHF.R.S32.HI R0, RZ, 0x1f, R2 ;  /* 0x0000001fff007819 */ /* 0x000fc80000011402 */
[----:B------:R-:W-:-:S05]  /*0800*/  LOP3.LUT R3, R7, R0, RZ, 0xfc, !PT ;  /* 0x0000000007037212 */ /* 0x000fca00078efcff */
[----:B0-----:R-:W-:Y:S01]  /*0810*/  REDG.E.MIN.64.STRONG.GPU desc[UR4][R4.64], R2 ;  /* 0x000000020400798e */ /* 0x001fe2000c92e504 */
[----:B------:R-:W-:Y:S05]  /*0820*/  EXIT ;  /* 0x000000000000794d */ /* 0x000fea0003800000 */
        .weak           $__internal_0_$__cuda_sm20_dsqrt_rn_f64_mediumpath_v1
        .type           $__internal_0_$__cuda_sm20_dsqrt_rn_f64_mediumpath_v1,@function
        .size           $__internal_0_$__cuda_sm20_dsqrt_rn_f64_mediumpath_v1,(.L_x_7 - $__internal_0_$__cuda_sm20_dsqrt_rn_f64_mediumpath_v1)
$__internal_0_$__cuda_sm20_dsqrt_rn_f64_mediumpath_v1:
[----:B------:R-:W-:Y:S01]  /*0830*/  ISETP.GE.U32.AND P0, PT, R8, -0x3400000, PT ;  /* 0xfcc000000800780c */ /* 0x000fe20003f06070 */
[----:B------:R-:W-:Y:S01]  /*0840*/  BSSY.RECONVERGENT B1, `(.L_x_2) ;  /* 0x0000024000017945 */ /* 0x000fe20003800200 */
[----:B------:R-:W-:-:S11]  /*0850*/  IMAD.MOV.U32 R11, RZ, RZ, R17 ;  /* 0x000000ffff0b7224 */ /* 0x000fd600078e0011 */
[----:B------:R-:W-:Y:S05]  /*0860*/  @!P0 BRA `(.L_x_3) ;  /* 0x0000000000208947 */ /* 0x000fea0003800000 */
[----:B------:R-:W-:-:S10]  /*0870*/  DFMA.RM R10, R14, R10, R12 ;  /* 0x0000000a0e0a722b */ /* 0x000fd4000000400c */
[----:B------:R-:W-:-:S05]  /*0880*/  IADD3 R8, P0, PT, R10, 0x1, RZ ;  /* 0x000000010a087810 */ /* 0x000fca0007f1e0ff */
[----:B------:R-:W-:-:S06]  /*0890*/  IMAD.X R9, RZ, RZ, R11, P0 ;  /* 0x000000ffff097224 */ /* 0x000fcc00000e060b */
[----:B------:R-:W-:-:S08]  /*08a0*/  DFMA.RP R6, -R10, R8, R6 ;  /* 0x000000080a06722b */ /* 0x000fd00000008106 */
[----:B------:R-:W-:-:S06]  /*08b0*/  DSETP.GT.AND P0, PT, R6, RZ, PT ;  /* 0x000000ff0600722a */ /* 0x000fcc0003f04000 */
[----:B------:R-:W-:Y:S02]  /*08c0*/  FSEL R8, R8, R10, P0 ;  /* 0x0000000a08087208 */ /* 0x000fe40000000000 */
[----:B------:R-:W-:Y:S01]  /*08d0*/  FSEL R9, R9, R11, P0 ;  /* 0x0000000b09097208 */ /* 0x000fe20000000000 */
[----:B------:R-:W-:Y:S06]  /*08e0*/  BRA `(.L_x_4) ;  /* 0x0000000000647947 */ /* 0x000fec0003800000 */
.L_x_3:
[----:B------:R-:W-:-:S14]  /*08f0*/  DSETP.NE.AND P0, PT, R6, RZ, PT ;  /* 0x000000ff0600722a */ /* 0x000fdc0003f05000 */
[----:B------:R-:W-:Y:S05]  /*0900*/  @!P0 BRA `(.L_x_5) ;  /* 0x0000000000588947 */ /* 0x000fea0003800000 */
[----:B------:R-:W-:-:S13]  /*0910*/  ISETP.GE.AND P0, PT, R7, RZ, PT ;  /* 0x000000ff0700720c */ /* 0x000fda0003f06270 */
[----:B------:R-:W-:Y:S01]  /*0920*/  @!P0 MOV R8, 0x0 ;  /* 0x0000000000088802 */ /* 0x000fe20000000f00 */
[----:B------:R-:W-:Y:S01]  /*0930*/  @!P0 IMAD.MOV.U32 R9, RZ, RZ, -0x80000 ;  /* 0xfff80000ff098424 */ /* 0x000fe200078e00ff */
[----:B------:R-:W-:Y:S06]  /*0940*/  @!P0 BRA `(.L_x_4) ;  /* 0x00000000004c8947 */ /* 0x000fec0003800000 */
[----:B------:R-:W-:-:S13]  /*0950*/  ISETP.GT.AND P0, PT, R7, 0x7fefffff, PT ;  /* 0x7fefffff0700780c */ /* 0x000fda0003f04270 */
[----:B------:R-:W-:Y:S05]  /*0960*/  @P0 BRA `(.L_x_5) ;  /* 0x0000000000400947 */ /* 0x000fea0003800000 */
[----:B------:R-:W-:Y:S01]  /*0970*/  DMUL R6, R6, 8.11296384146066816958e+31 ;  /* 0x4690000006067828 */ /* 0x000fe20000000000 */
[----:B------:R-:W-:Y:S01]  /*0980*/  IMAD.MOV.U32 R8, RZ, RZ, RZ ;  /* 0x000000ffff087224 */ /* 0x000fe200078e00ff */
[----:B------:R-:W-:Y:S01]  /*0990*/  MOV R12, 0x0 ;  /* 0x00000000000c7802 */ /* 0x000fe20000000f00 */
[----:B------:R-:W-:-:S03]  /*09a0*/  IMAD.MOV.U32 R13, RZ, RZ, 0x3fd80000 ;  /* 0x3fd80000ff0d7424 */ /* 0x000fc600078e00ff */
[----:B------:R-:W0:Y:S02]  /*09b0*/  MUFU.RSQ64H R9, R7 ;  /* 0x0000000700097308 */ /* 0x000e240000001c00 */
[----:B0-----:R-:W-:-:S08]  /*09c0*/  DMUL R10, R8, R8 ;  /* 0x00000008080a7228 */ /* 0x001fd00000000000 */
[----:B------:R-:W-:-:S08]  /*09d0*/  DFMA R10, R6, -R10, 1 ;  /* 0x3ff00000060a742b */ /* 0x000fd0000000080a */
[----:B------:R-:W-:Y:S02]  /*09e0*/  DFMA R12, R10, R12, 0.5 ;  /* 0x3fe000000a0c742b */ /* 0x000fe4000000000c */
[----:B------:R-:W-:-:S08]  /*09f0*/  DMUL R10, R8, R10 ;  /* 0x0000000a080a7228 */ /* 0x000fd00000000000 */
[----:B------:R-:W-:-:S08]  /*0a00*/  DFMA R10, R12, R10, R8 ;  /* 0x0000000a0c0a722b */ /* 0x000fd00000000008 */
[----:B------:R-:W-:Y:S02]  /*0a10*/  DMUL R8, R6, R10 ;  /* 0x0000000a06087228 */ /* 0x000fe40000000000 */
[----:B------:R-:W-:-:S06]  /*0a20*/  VIADD R11, R11, 0xfff00000 ;  /* 0xfff000000b0b7836 */ /* 0x000fcc0000000000 */
[----:B------:R-:W-:-:S08]  /*0a30*/  DFMA R12, R8, -R8, R6 ;  /* 0x80000008080c722b */ /* 0x000fd00000000006 */
[----:B------:R-:W-:-:S10]  /*0a40*/  DFMA R8, R10, R12, R8 ;  /* 0x0000000c0a08722b */ /* 0x000fd40000000008 */
[----:B------:R-:W-:Y:S01]  /*0a50*/  IADD3 R9, PT, PT, R9, -0x3500000, RZ ;  /* 0xfcb0000009097810 */ /* 0x000fe20007ffe0ff */
[----:B------:R-:W-:Y:S06]  /*0a60*/  BRA `(.L_x_4) ;  /* 0x0000000000047947 */ /* 0x000fec0003800000 */
.L_x_5:
[----:B------:R-:W-:-:S11]  /*0a70*/  DADD R8, R6, R6 ;  /* 0x0000000006087229 */ /* 0x000fd60000000006 */
.L_x_4:
[----:B------:R-:W-:Y:S05]  /*0a80*/  BSYNC.RECONVERGENT B1 ;  /* 0x0000000000017941 */ /* 0x000fea0003800200 */
.L_x_2:
[----:B------:R-:W-:-:S04]  /*0a90*/  IMAD.MOV.U32 R5, RZ, RZ, 0x0 ;  /* 0x00000000ff057424 */ /* 0x000fc800078e00ff */
[----:B------:R-:W-:Y:S05]  /*0aa0*/  RET.REL.NODEC R4 `(_Z3tspPiiPyiPf) ;  /* 0xfffffff404547950 */ /* 0x000fea0003c3ffff */
.L_x_6:
[----:B------:R-:W-:-:S00]  /*0ab0*/  BRA `(.L_x_6) ;  /* 0xfffffffc00fc7947 */ /* 0x000fc0000383ffff */
[----:B------:R-:W-:-:S00]  /*0ac0*/  NOP ;  /* 0x0000000000007918 */ /* 0x000fc00000000000 */
        /* <DEDUP_REMOVED lines=11> */
.L_x_7:


//--------------------- .nv.shared.reserved.0     --------------------------
	.section	.nv.shared.reserved.0,"aw",@nobits
	.weak		__nv_reservedSMEM_offset_0_alias
	.size		__nv_reservedSMEM_offset_0_alias, 0, 64
	.other		__nv_reservedSMEM_offset_0_alias,@"STO_CUDA_RESERVED_SHARED STV_DEFAULT"
__nv_reservedSMEM_offset_0_alias:
	.zero		0
	.zero		64


//--------------------- .nv.constant0._Z3tspPiiPyiPf --------------------------
	.section	.nv.constant0._Z3tspPiiPyiPf,"a",@progbits
	.sectionflags	@""
	.align	4
.nv.constant0._Z3tspPiiPyiPf:
	.zero		936


//--------------------- SYMBOLS --------------------------

	.type		.nv.reservedSmem.offset0,@object
	.size		.nv.reservedSmem.offset0,0x4
